//
// Generated by NVIDIA NVVM Compiler
//
// Compiler Build ID: CL-36424714
// Cuda compilation tools, release 13.0, V13.0.88
// Based on NVVM 20.0.0
//

.version 9.0
.target sm_100
.address_size 64

	// .globl	_Z10vector_addPiS_S_

.visible .entry _Z10vector_addPiS_S_(
	.param .u64 .ptr .align 1 _Z10vector_addPiS_S__param_0,
	.param .u64 .ptr .align 1 _Z10vector_addPiS_S__param_1,
	.param .u64 .ptr .align 1 _Z10vector_addPiS_S__param_2
)
{
	.reg .b32 	%r<8>;
	.reg .b64 	%rd<11>;

	ld.param.u64 	%rd1, [_Z10vector_addPiS_S__param_0];
	ld.param.u64 	%rd2, [_Z10vector_addPiS_S__param_1];
	ld.param.u64 	%rd3, [_Z10vector_addPiS_S__param_2];
	cvta.to.global.u64 	%rd4, %rd3;
	cvta.to.global.u64 	%rd5, %rd2;
	cvta.to.global.u64 	%rd6, %rd1;
	mov.u32 	%r1, %ctaid.x;
	mov.u32 	%r2, %ntid.x;
	mov.u32 	%r3, %tid.x;
	mad.lo.s32 	%r4, %r1, %r2, %r3;
	mul.wide.s32 	%rd7, %r4, 4;
	add.s64 	%rd8, %rd6, %rd7;
	ld.global.u32 	%r5, [%rd8];
	add.s64 	%rd9, %rd5, %rd7;
	ld.global.u32 	%r6, [%rd9];
	add.s32 	%r7, %r6, %r5;
	add.s64 	%rd10, %rd4, %rd7;
	st.global.u32 	[%rd10], %r7;
	ret;

}


// ===== COMPILED SASS (sm_100) =====

	.target	sm_100

	.elftype	@"ET_EXEC"


//--------------------- .note.nv.tkinfo           --------------------------
	.section	.note.nv.tkinfo,"",@"SHT_NOTE"
	.sectionflags	@"SHF_NOTE_NV_TKINFO"
	.tkinfo
        /*0018*/ 	.word	0x00000002
        /*0030*/ 	.string	""
        /*0030*/ 	.string	"ptxas"
        /*0030*/ 	.string	"Cuda compilation tools, release 13.0, V13.0.88"
        /*0030*/ 	.string	"Build cuda_13.0.r13.0/compiler.36424714_0"
        /*0030*/ 	.string	"-arch sm_100 -m 64 "



//--------------------- .note.nv.cuinfo           --------------------------
	.section	.note.nv.cuinfo,"",@"SHT_NOTE"
	.sectionflags	@"SHF_NOTE_NV_CUINFO"
        /*0018*/ 	.short	0x0002
        /*001a*/ 	.short	0x0064
        /*001c*/ 	.short	0x0082
	.zero		2


//--------------------- .nv.info                  --------------------------
	.section	.nv.info,"",@"SHT_CUDA_INFO"
	.align	4


	//----- nvinfo : EIATTR_REGCOUNT
	.align		4
        /*0000*/ 	.byte	0x04, 0x2f
        /*0002*/ 	.short	(.L_1 - .L_0)
	.align		4
.L_0:
        /*0004*/ 	.word	index@(_Z10vector_addPiS_S_)
        /*0008*/ 	.word	0x0000000c


	//----- nvinfo : EIATTR_FRAME_SIZE
	.align		4
.L_1:
        /*000c*/ 	.byte	0x04, 0x11
        /*000e*/ 	.short	(.L_3 - .L_2)
	.align		4
.L_2:
        /*0010*/ 	.word	index@(_Z10vector_addPiS_S_)
        /*0014*/ 	.word	0x00000000


	//----- nvinfo : EIATTR_MIN_STACK_SIZE
	.align		4
.L_3:
        /*0018*/ 	.byte	0x04, 0x12
        /*001a*/ 	.short	(.L_5 - .L_4)
	.align		4
.L_4:
        /*001c*/ 	.word	index@(_Z10vector_addPiS_S_)
        /*0020*/ 	.word	0x00000000
.L_5:


//--------------------- .nv.compat                --------------------------
	.section	.nv.compat,"",@"SHT_CUDA_COMPAT_INFO"
	.align	4
        /*0000*/ 	.byte	0x02, 0x09, 0x00, 0x00, 0x02, 0x02, 0x01, 0x00, 0x02, 0x05, 0x05, 0x00, 0x03, 0x07, 0x01, 0x01
        /*0010*/ 	.byte	0x02, 0x03, 0x00, 0x00, 0x02, 0x06, 0x01, 0x00, 0x04, 0x0b, 0x08, 0x00, 0x09, 0x00, 0x00, 0x00
        /*0020*/ 	.byte	0x00, 0x00, 0x00, 0x00


//--------------------- .nv.info._Z10vector_addPiS_S_ --------------------------
	.section	.nv.info._Z10vector_addPiS_S_,"",@"SHT_CUDA_INFO"
	.sectionflags	@""
	.align	4


	//----- nvinfo : EIATTR_CUDA_API_VERSION
	.align		4
        /*0000*/ 	.byte	0x04, 0x37
        /*0002*/ 	.short	(.L_7 - .L_6)
.L_6:
        /*0004*/ 	.word	0x00000082


	//----- nvinfo : EIATTR_KPARAM_INFO
	.align		4
.L_7:
        /*0008*/ 	.byte	0x04, 0x17
        /*000a*/ 	.short	(.L_9 - .L_8)
.L_8:
        /*000c*/ 	.word	0x00000000
        /*0010*/ 	.short	0x0002
        /*0012*/ 	.short	0x0010
        /*0014*/ 	.byte	0x00, 0xf5, 0x21, 0x00


	//----- nvinfo : EIATTR_KPARAM_INFO
	.align		4
.L_9:
        /*0018*/ 	.byte	0x04, 0x17
        /*001a*/ 	.short	(.L_11 - .L_10)
.L_10:
        /*001c*/ 	.word	0x00000000
        /*0020*/ 	.short	0x0001
        /*0022*/ 	.short	0x0008
        /*0024*/ 	.byte	0x00, 0xf5, 0x21, 0x00


	//----- nvinfo : EIATTR_KPARAM_INFO
	.align		4
.L_11:
        /*0028*/ 	.byte	0x04, 0x17
        /*002a*/ 	.short	(.L_13 - .L_12)
.L_12:
        /*002c*/ 	.word	0x00000000
        /*0030*/ 	.short	0x0000
        /*0032*/ 	.short	0x0000
        /*0034*/ 	.byte	0x00, 0xf5, 0x21, 0x00


	//----- nvinfo : EIATTR_SPARSE_MMA_MASK
	.align		4
.L_13:
        /*0038*/ 	.byte	0x03, 0x50
        /*003a*/ 	.short	0x0000


	//----- nvinfo : EIATTR_MAXREG_COUNT
	.align		4
        /*003c*/ 	.byte	0x03, 0x1b
        /*003e*/ 	.short	0x00ff


	//----- nvinfo : EIATTR_MERCURY_ISA_VERSION
	.align		4
        /*0040*/ 	.byte	0x03, 0x5f
        /*0042*/ 	.short	0x0101


	//----- nvinfo : EIATTR_VRC_CTA_INIT_COUNT
	.align		4
        /*0044*/ 	.byte	0x02, 0x4a
	.zero		1
	.zero		1


	//----- nvinfo : EIATTR_EXIT_INSTR_OFFSETS
	.align		4
        /*0048*/ 	.byte	0x04, 0x1c
        /*004a*/ 	.short	(.L_15 - .L_14)


	//   ....[0]....
.L_14:
        /*004c*/ 	.word	0x00000100


	//----- nvinfo : EIATTR_CBANK_PARAM_SIZE
	.align		4
.L_15:
        /*0050*/ 	.byte	0x03, 0x19
        /*0052*/ 	.short	0x0018


	//----- nvinfo : EIATTR_PARAM_CBANK
	.align		4
        /*0054*/ 	.byte	0x04, 0x0a
        /*0056*/ 	.short	(.L_17 - .L_16)
	.align		4
.L_16:
        /*0058*/ 	.word	index@(.nv.constant0._Z10vector_addPiS_S_)
        /*005c*/ 	.short	0x0380
        /*005e*/ 	.short	0x0018


	//----- nvinfo : EIATTR_SW_WAR
	.align		4
.L_17:
        /*0060*/ 	.byte	0x04, 0x36
        /*0062*/ 	.short	(.L_19 - .L_18)
.L_18:
        /*0064*/ 	.word	0x00000008
.L_19:


//--------------------- .nv.callgraph             --------------------------
	.section	.nv.callgraph,"",@"SHT_CUDA_CALLGRAPH"
	.align	4
	.sectionentsize	8
	.align		4
        /*0000*/ 	.word	0x00000000
	.align		4
        /*0004*/ 	.word	0xffffffff
	.align		4
        /*0008*/ 	.word	0x00000000
	.align		4
        /*000c*/ 	.word	0xfffffffe
	.align		4
        /*0010*/ 	.word	0x00000000
	.align		4
        /*0014*/ 	.word	0xfffffffd
	.align		4
        /*0018*/ 	.word	0x00000000
	.align		4
        /*001c*/ 	.word	0xfffffffc


//--------------------- .text._Z10vector_addPiS_S_ --------------------------
	.section	.text._Z10vector_addPiS_S_,"ax",@progbits
	.align	128
        .global         _Z10vector_addPiS_S_
        .type           _Z10vector_addPiS_S_,@function
        .size           _Z10vector_addPiS_S_,(.L_x_1 - _Z10vector_addPiS_S_)
        .other          _Z10vector_addPiS_S_,@"STO_CUDA_ENTRY STV_DEFAULT"
_Z10vector_addPiS_S_:
.text._Z10vector_addPiS_S_:
[----:B------:R-:W-:Y:S01]  /*0000*/  LDC R1, c[0x0][0x37c] ;  /* 0x0000df00ff017b82 */ /* 0x000fe20000000800 */
[----:B------:R-:W0:Y:S07]  /*0010*/  S2R R0, SR_TID.X ;  /* 0x0000000000007919 */ /* 0x000e2e0000002100 */
[----:B------:R-:W0:Y:S01]  /*0020*/  S2UR UR6, SR_CTAID.X ;  /* 0x00000000000679c3 */ /* 0x000e220000002500 */
[----:B------:R-:W1:Y:S07]  /*0030*/  LDCU.64 UR4, c[0x0][0x358] ;  /* 0x00006b00ff0477ac */ /* 0x000e6e0008000a00 */
[----:B------:R-:W0:Y:S08]  /*0040*/  LDC R9, c[0x0][0x360] ;  /* 0x0000d800ff097b82 */ /* 0x000e300000000800 */
[----:B------:R-:W2:Y:S08]  /*0050*/  LDC.64 R2, c[0x0][0x380] ;  /* 0x0000e000ff027b82 */ /* 0x000eb00000000a00 */
[----:B------:R-:W3:Y:S01]  /*0060*/  LDC.64 R4, c[0x0][0x388] ;  /* 0x0000e200ff047b82 */ /* 0x000ee20000000a00 */
[----:B0-----:R-:W-:-:S07]  /*0070*/  IMAD R9, R9, UR6, R0 ;  /* 0x0000000609097c24 */ /* 0x001fce000f8e0200 */
[----:B------:R-:W0:Y:S01]  /*0080*/  LDC.64 R6, c[0x0][0x390] ;  /* 0x0000e400ff067b82 */ /* 0x000e220000000a00 */
[----:B--2---:R-:W-:-:S06]  /*0090*/  IMAD.WIDE R2, R9, 0x4, R2 ;  /* 0x0000000409027825 */ /* 0x004fcc00078e0202 */
[----:B-1----:R-:W2:Y:S01]  /*00a0*/  LDG.E R2, desc[UR4][R2.64] ;  /* 0x0000000402027981 */ /* 0x002ea2000c1e1900 */
[----:B---3--:R-:W-:-:S06]  /*00b0*/  IMAD.WIDE R4, R9, 0x4, R4 ;  /* 0x0000000409047825 */ /* 0x008fcc00078e0204 */
[----:B------:R-:W2:Y:S01]  /*00c0*/  LDG.E R5, desc[UR4][R4.64] ;  /* 0x0000000404057981 */ /* 0x000ea2000c1e1900 */
[----:B0-----:R-:W-:Y:S01]  /*00d0*/  IMAD.WIDE R6, R9, 0x4, R6 ;  /* 0x0000000409067825 */ /* 0x001fe200078e0206 */
[----:B--2---:R-:W-:-:S05]  /*00e0*/  IADD3 R9, PT, PT, R2, R5, RZ ;  /* 0x0000000502097210 */ /* 0x004fca0007ffe0ff */
[----:B------:R-:W-:Y:S01]  /*00f0*/  STG.E desc[UR4][R6.64], R9 ;  /* 0x0000000906007986 */ /* 0x000fe2000c101904 */
[----:B------:R-:W-:Y:S05]  /*0100*/  EXIT ;  /* 0x000000000000794d */ /* 0x000fea0003800000 */
.L_x_0:
[----:B------:R-:W-:-:S00]  /*0110*/  BRA `(.L_x_0) ;  /* 0xfffffffc00fc7947 */ /* 0x000fc0000383ffff */
[----:B------:R-:W-:-:S00]  /*0120*/  NOP ;  /* 0x0000000000007918 */ /* 0x000fc00000000000 */
        /* <DEDUP_REMOVED lines=13> */
.L_x_1:


//--------------------- .nv.shared.reserved.0     --------------------------
	.section	.nv.shared.reserved.0,"aw",@nobits
	.weak		__nv_reservedSMEM_offset_0_alias
	.size		__nv_reservedSMEM_offset_0_alias, 0, 64
	.other		__nv_reservedSMEM_offset_0_alias,@"STO_CUDA_RESERVED_SHARED STV_DEFAULT"
__nv_reservedSMEM_offset_0_alias:
	.zero		0
	.zero		64


//--------------------- .nv.constant0._Z10vector_addPiS_S_ --------------------------
	.section	.nv.constant0._Z10vector_addPiS_S_,"a",@progbits
	.sectionflags	@""
	.align	4
.nv.constant0._Z10vector_addPiS_S_:
	.zero		920


//--------------------- SYMBOLS --------------------------

	.type		.nv.reservedSmem.offset0,@object
	.size		.nv.reservedSmem.offset0,0x4
